//
// Generated by NVIDIA NVVM Compiler
//
// Compiler Build ID: CL-36424714
// Cuda compilation tools, release 13.0, V13.0.88
// Based on NVVM 20.0.0
//

.version 9.0
.target sm_100
.address_size 64

	// .globl	_Z9seventeenPjji

.visible .entry _Z9seventeenPjji(
	.param .u64 .ptr .align 1 _Z9seventeenPjji_param_0,
	.param .u32 _Z9seventeenPjji_param_1,
	.param .u32 _Z9seventeenPjji_param_2
)
{
	.reg .pred 	%p<7>;
	.reg .b32 	%r<52>;
	.reg .b64 	%rd<13>;

	ld.param.u64 	%rd2, [_Z9seventeenPjji_param_0];
	ld.param.u32 	%r18, [_Z9seventeenPjji_param_1];
	ld.param.u32 	%r17, [_Z9seventeenPjji_param_2];
	cvta.to.global.u64 	%rd1, %rd2;
	mov.u32 	%r19, %ctaid.x;
	mov.u32 	%r20, %ntid.x;
	mov.u32 	%r21, %tid.x;
	mad.lo.s32 	%r1, %r19, %r20, %r21;
	setp.ge.u32 	%p1, %r1, %r18;
	@%p1 bra 	$L__BB0_2;
	mul.wide.u32 	%rd3, %r1, 4;
	add.s64 	%rd4, %rd1, %rd3;
	ld.global.u32 	%r22, [%rd4];
	add.s32 	%r23, %r22, 1;
	st.global.u32 	[%rd4], %r23;
$L__BB0_2:
	bar.sync 	0;
	add.s32 	%r25, %r17, 1;
	max.s32 	%r26, %r25, 1025;
	not.b32 	%r27, %r17;
	add.s32 	%r28, %r26, %r27;
	setp.ne.s32 	%p2, %r28, 0;
	selp.u32 	%r29, 1, 0, %p2;
	selp.s32 	%r30, -1, 0, %p2;
	add.s32 	%r31, %r28, %r30;
	div.u32 	%r32, %r31, %r17;
	add.s32 	%r33, %r32, %r29;
	add.s32 	%r2, %r33, 1;
	and.b32  	%r3, %r2, 3;
	setp.lt.u32 	%p3, %r33, 3;
	mov.b32 	%r51, 1;
	@%p3 bra 	$L__BB0_6;
	and.b32  	%r35, %r2, -4;
	shl.b32 	%r4, %r17, 2;
	neg.s32 	%r47, %r35;
	mov.b32 	%r48, 0;
	mul.wide.s32 	%rd7, %r17, 4;
$L__BB0_4:
	add.s32 	%r36, %r48, 1;
	mul.wide.s32 	%rd5, %r36, 4;
	add.s64 	%rd6, %rd1, %rd5;
	ld.global.u32 	%r37, [%rd6];
	add.s32 	%r38, %r37, 1;
	st.global.u32 	[%rd6], %r38;
	add.s64 	%rd8, %rd6, %rd7;
	ld.global.u32 	%r39, [%rd8];
	add.s32 	%r40, %r39, 1;
	st.global.u32 	[%rd8], %r40;
	add.s64 	%rd9, %rd8, %rd7;
	ld.global.u32 	%r41, [%rd9];
	add.s32 	%r42, %r41, 1;
	st.global.u32 	[%rd9], %r42;
	add.s64 	%rd10, %rd9, %rd7;
	ld.global.u32 	%r43, [%rd10];
	add.s32 	%r44, %r43, 1;
	st.global.u32 	[%rd10], %r44;
	add.s32 	%r48, %r48, %r4;
	add.s32 	%r47, %r47, 4;
	setp.ne.s32 	%p4, %r47, 0;
	@%p4 bra 	$L__BB0_4;
	add.s32 	%r51, %r48, 1;
$L__BB0_6:
	setp.eq.s32 	%p5, %r3, 0;
	@%p5 bra 	$L__BB0_9;
	neg.s32 	%r50, %r3;
$L__BB0_8:
	.pragma "nounroll";
	mul.wide.s32 	%rd11, %r51, 4;
	add.s64 	%rd12, %rd1, %rd11;
	ld.global.u32 	%r45, [%rd12];
	add.s32 	%r46, %r45, 1;
	st.global.u32 	[%rd12], %r46;
	add.s32 	%r51, %r51, %r17;
	add.s32 	%r50, %r50, 1;
	setp.ne.s32 	%p6, %r50, 0;
	@%p6 bra 	$L__BB0_8;
$L__BB0_9:
	ret;

}


// ===== COMPILED SASS (sm_100) =====

	.target	sm_100

	.elftype	@"ET_EXEC"


//--------------------- .note.nv.tkinfo           --------------------------
	.section	.note.nv.tkinfo,"",@"SHT_NOTE"
	.sectionflags	@"SHF_NOTE_NV_TKINFO"
	.tkinfo
        /*0018*/ 	.word	0x00000002
        /*0030*/ 	.string	""
        /*0030*/ 	.string	"ptxas"
        /*0030*/ 	.string	"Cuda compilation tools, release 13.0, V13.0.88"
        /*0030*/ 	.string	"Build cuda_13.0.r13.0/compiler.36424714_0"
        /*0030*/ 	.string	"-arch sm_100 -m 64 "



//--------------------- .note.nv.cuinfo           --------------------------
	.section	.note.nv.cuinfo,"",@"SHT_NOTE"
	.sectionflags	@"SHF_NOTE_NV_CUINFO"
        /*0018*/ 	.short	0x0002
        /*001a*/ 	.short	0x0064
        /*001c*/ 	.short	0x0082
	.zero		2


//--------------------- .nv.info                  --------------------------
	.section	.nv.info,"",@"SHT_CUDA_INFO"
	.align	4


	//----- nvinfo : EIATTR_REGCOUNT
	.align		4
        /*0000*/ 	.byte	0x04, 0x2f
        /*0002*/ 	.short	(.L_1 - .L_0)
	.align		4
.L_0:
        /*0004*/ 	.word	index@(_Z9seventeenPjji)
        /*0008*/ 	.word	0x0000001e


	//----- nvinfo : EIATTR_FRAME_SIZE
	.align		4
.L_1:
        /*000c*/ 	.byte	0x04, 0x11
        /*000e*/ 	.short	(.L_3 - .L_2)
	.align		4
.L_2:
        /*0010*/ 	.word	index@(_Z9seventeenPjji)
        /*0014*/ 	.word	0x00000000


	//----- nvinfo : EIATTR_MIN_STACK_SIZE
	.align		4
.L_3:
        /*0018*/ 	.byte	0x04, 0x12
        /*001a*/ 	.short	(.L_5 - .L_4)
	.align		4
.L_4:
        /*001c*/ 	.word	index@(_Z9seventeenPjji)
        /*0020*/ 	.word	0x00000000
.L_5:


//--------------------- .nv.compat                --------------------------
	.section	.nv.compat,"",@"SHT_CUDA_COMPAT_INFO"
	.align	4
        /*0000*/ 	.byte	0x02, 0x09, 0x00, 0x00, 0x02, 0x02, 0x01, 0x00, 0x02, 0x05, 0x05, 0x00, 0x03, 0x07, 0x01, 0x01
        /*0010*/ 	.byte	0x02, 0x03, 0x00, 0x00, 0x02, 0x06, 0x01, 0x00, 0x04, 0x0b, 0x08, 0x00, 0x09, 0x00, 0x00, 0x00
        /*0020*/ 	.byte	0x00, 0x00, 0x00, 0x00


//--------------------- .nv.info._Z9seventeenPjji --------------------------
	.section	.nv.info._Z9seventeenPjji,"",@"SHT_CUDA_INFO"
	.sectionflags	@""
	.align	4


	//----- nvinfo : EIATTR_CUDA_API_VERSION
	.align		4
        /*0000*/ 	.byte	0x04, 0x37
        /*0002*/ 	.short	(.L_7 - .L_6)
.L_6:
        /*0004*/ 	.word	0x00000082


	//----- nvinfo : EIATTR_KPARAM_INFO
	.align		4
.L_7:
        /*0008*/ 	.byte	0x04, 0x17
        /*000a*/ 	.short	(.L_9 - .L_8)
.L_8:
        /*000c*/ 	.word	0x00000000
        /*0010*/ 	.short	0x0002
        /*0012*/ 	.short	0x000c
        /*0014*/ 	.byte	0x00, 0xf0, 0x11, 0x00


	//----- nvinfo : EIATTR_KPARAM_INFO
	.align		4
.L_9:
        /*0018*/ 	.byte	0x04, 0x17
        /*001a*/ 	.short	(.L_11 - .L_10)
.L_10:
        /*001c*/ 	.word	0x00000000
        /*0020*/ 	.short	0x0001
        /*0022*/ 	.short	0x0008
        /*0024*/ 	.byte	0x00, 0xf0, 0x11, 0x00


	//----- nvinfo : EIATTR_KPARAM_INFO
	.align		4
.L_11:
        /*0028*/ 	.byte	0x04, 0x17
        /*002a*/ 	.short	(.L_13 - .L_12)
.L_12:
        /*002c*/ 	.word	0x00000000
        /*0030*/ 	.short	0x0000
        /*0032*/ 	.short	0x0000
        /*0034*/ 	.byte	0x00, 0xf5, 0x21, 0x00


	//----- nvinfo : EIATTR_SPARSE_MMA_MASK
	.align		4
.L_13:
        /*0038*/ 	.byte	0x03, 0x50
        /*003a*/ 	.short	0x0000


	//----- nvinfo : EIATTR_MAXREG_COUNT
	.align		4
        /*003c*/ 	.byte	0x03, 0x1b
        /*003e*/ 	.short	0x00ff


	//----- nvinfo : EIATTR_NUM_BARRIERS
	.align		4
        /*0040*/ 	.byte	0x02, 0x4c
        /*0042*/ 	.byte	0x01
	.zero		1


	//----- nvinfo : EIATTR_MERCURY_ISA_VERSION
	.align		4
        /*0044*/ 	.byte	0x03, 0x5f
        /*0046*/ 	.short	0x0101


	//----- nvinfo : EIATTR_VRC_CTA_INIT_COUNT
	.align		4
        /*0048*/ 	.byte	0x02, 0x4a
	.zero		1
	.zero		1


	//----- nvinfo : EIATTR_EXIT_INSTR_OFFSETS
	.align		4
        /*004c*/ 	.byte	0x04, 0x1c
        /*004e*/ 	.short	(.L_15 - .L_14)


	//   ....[0]....
.L_14:
        /*0050*/ 	.word	0x00000c90


	//   ....[1]....
        /*0054*/ 	.word	0x00000d40


	//----- nvinfo : EIATTR_CBANK_PARAM_SIZE
	.align		4
.L_15:
        /*0058*/ 	.byte	0x03, 0x19
        /*005a*/ 	.short	0x0010


	//----- nvinfo : EIATTR_PARAM_CBANK
	.align		4
        /*005c*/ 	.byte	0x04, 0x0a
        /*005e*/ 	.short	(.L_17 - .L_16)
	.align		4
.L_16:
        /*0060*/ 	.word	index@(.nv.constant0._Z9seventeenPjji)
        /*0064*/ 	.short	0x0380
        /*0066*/ 	.short	0x0010


	//----- nvinfo : EIATTR_SW_WAR
	.align		4
.L_17:
        /*0068*/ 	.byte	0x04, 0x36
        /*006a*/ 	.short	(.L_19 - .L_18)
.L_18:
        /*006c*/ 	.word	0x00000008
.L_19:


//--------------------- .nv.callgraph             --------------------------
	.section	.nv.callgraph,"",@"SHT_CUDA_CALLGRAPH"
	.align	4
	.sectionentsize	8
	.align		4
        /*0000*/ 	.word	0x00000000
	.align		4
        /*0004*/ 	.word	0xffffffff
	.align		4
        /*0008*/ 	.word	0x00000000
	.align		4
        /*000c*/ 	.word	0xfffffffe
	.align		4
        /*0010*/ 	.word	0x00000000
	.align		4
        /*0014*/ 	.word	0xfffffffd
	.align		4
        /*0018*/ 	.word	0x00000000
	.align		4
        /*001c*/ 	.word	0xfffffffc


//--------------------- .text._Z9seventeenPjji    --------------------------
	.section	.text._Z9seventeenPjji,"ax",@progbits
	.align	128
        .global         _Z9seventeenPjji
        .type           _Z9seventeenPjji,@function
        .size           _Z9seventeenPjji,(.L_x_8 - _Z9seventeenPjji)
        .other          _Z9seventeenPjji,@"STO_CUDA_ENTRY STV_DEFAULT"
_Z9seventeenPjji:
.text._Z9seventeenPjji:
[----:B------:R-:W-:Y:S01]  /*0000*/  LDC R1, c[0x0][0x37c] ;  /* 0x0000df00ff017b82 */ /* 0x000fe20000000800 */
[----:B------:R-:W0:Y:S07]  /*0010*/  S2R R0, SR_TID.X ;  /* 0x0000000000007919 */ /* 0x000e2e0000002100 */
[----:B------:R-:W0:Y:S01]  /*0020*/  S2UR UR4, SR_CTAID.X ;  /* 0x00000000000479c3 */ /* 0x000e220000002500 */
[----:B------:R-:W1:Y:S07]  /*0030*/  LDCU UR5, c[0x0][0x388] ;  /* 0x00007100ff0577ac */ /* 0x000e6e0008000800 */
[----:B------:R-:W0:Y:S02]  /*0040*/  LDC R5, c[0x0][0x360] ;  /* 0x0000d800ff057b82 */ /* 0x000e240000000800 */
[----:B0-----:R-:W-:-:S06]  /*0050*/  IMAD R5, R5, UR4, R0 ;  /* 0x0000000405057c24 */ /* 0x001fcc000f8e0200 */
[----:B------:R-:W0:Y:S01]  /*0060*/  LDC R0, c[0x0][0x38c] ;  /* 0x0000e300ff007b82 */ /* 0x000e220000000800 */
[----:B-1----:R-:W-:Y:S01]  /*0070*/  ISETP.GE.U32.AND P3, PT, R5, UR5, PT ;  /* 0x0000000505007c0c */ /* 0x002fe2000bf66070 */
[----:B------:R-:W1:-:S12]  /*0080*/  LDCU.64 UR4, c[0x0][0x358] ;  /* 0x00006b00ff0477ac */ /* 0x000e580008000a00 */
[----:B------:R-:W2:Y:S02]  /*0090*/  @!P3 LDC.64 R2, c[0x0][0x380] ;  /* 0x0000e000ff02bb82 */ /* 0x000ea40000000a00 */
[----:B--2---:R-:W-:-:S05]  /*00a0*/  @!P3 IMAD.WIDE.U32 R2, R5, 0x4, R2 ;  /* 0x000000040502b825 */ /* 0x004fca00078e0002 */
[----:B-1----:R-:W2:Y:S01]  /*00b0*/  @!P3 LDG.E R6, desc[UR4][R2.64] ;  /* 0x000000040206b981 */ /* 0x002ea2000c1e1900 */
[----:B0-----:R-:W0:Y:S01]  /*00c0*/  I2F.U32.RP R9, R0 ;  /* 0x0000000000097306 */ /* 0x001e220000209000 */
[----:B------:R-:W-:-:S05]  /*00d0*/  IMAD.MOV.U32 R7, RZ, RZ, 0x1 ;  /* 0x00000001ff077424 */ /* 0x000fca00078e00ff */
[----:B------:R-:W-:Y:S02]  /*00e0*/  VIADDMNMX R4, R0, R7, 0x401, !PT ;  /* 0x0000040100047446 */ /* 0x000fe40007800107 */
[----:B------:R-:W-:-:S04]  /*00f0*/  LOP3.LUT R7, RZ, R0, RZ, 0x33, !PT ;  /* 0x00000000ff077212 */ /* 0x000fc800078e33ff */
[----:B------:R-:W-:Y:S01]  /*0100*/  IADD3 R8, PT, PT, R4, R7, RZ ;  /* 0x0000000704087210 */ /* 0x000fe20007ffe0ff */
[----:B------:R-:W-:Y:S01]  /*0110*/  IMAD.MOV.U32 R4, RZ, RZ, RZ ;  /* 0x000000ffff047224 */ /* 0x000fe200078e00ff */
[----:B0-----:R-:W0:Y:S02]  /*0120*/  MUFU.RCP R9, R9 ;  /* 0x0000000900097308 */ /* 0x001e240000001000 */
[C---:B------:R-:W-:Y:S02]  /*0130*/  ISETP.NE.AND P0, PT, R8.reuse, RZ, PT ;  /* 0x000000ff0800720c */ /* 0x040fe40003f05270 */
[----:B0-----:R-:W-:Y:S02]  /*0140*/  IADD3 R5, PT, PT, R9, 0xffffffe, RZ ;  /* 0x0ffffffe09057810 */ /* 0x001fe40007ffe0ff */
[----:B------:R-:W-:-:S09]  /*0150*/  IADD3 R9, PT, PT, R8, -0x1, RZ ;  /* 0xffffffff08097810 */ /* 0x000fd20007ffe0ff */
[----:B------:R-:W-:Y:S01]  /*0160*/  @!P0 IADD3 R9, PT, PT, R8, RZ, RZ ;  /* 0x000000ff08098210 */ /* 0x000fe20007ffe0ff */
[----:B------:R-:W0:Y:S02]  /*0170*/  F2I.FTZ.U32.TRUNC.NTZ R5, R5 ;  /* 0x0000000500057305 */ /* 0x000e24000021f000 */
[----:B0-----:R-:W-:-:S04]  /*0180*/  IMAD.MOV R11, RZ, RZ, -R5 ;  /* 0x000000ffff0b7224 */ /* 0x001fc800078e0a05 */
[----:B------:R-:W-:-:S04]  /*0190*/  IMAD R11, R11, R0, RZ ;  /* 0x000000000b0b7224 */ /* 0x000fc800078e02ff */
[----:B------:R-:W-:-:S06]  /*01a0*/  IMAD.HI.U32 R4, R5, R11, R4 ;  /* 0x0000000b05047227 */ /* 0x000fcc00078e0004 */
[----:B------:R-:W-:-:S04]  /*01b0*/  IMAD.HI.U32 R8, R4, R9, RZ ;  /* 0x0000000904087227 */ /* 0x000fc800078e00ff */
[----:B------:R-:W-:-:S04]  /*01c0*/  IMAD.MOV R4, RZ, RZ, -R8 ;  /* 0x000000ffff047224 */ /* 0x000fc800078e0a08 */
[----:B------:R-:W-:Y:S01]  /*01d0*/  IMAD R9, R0, R4, R9 ;  /* 0x0000000400097224 */ /* 0x000fe200078e0209 */
[----:B------:R-:W-:-:S04]  /*01e0*/  SEL R4, RZ, 0x1, !P0 ;  /* 0x00000001ff047807 */ /* 0x000fc80004000000 */
[----:B------:R-:W-:-:S13]  /*01f0*/  ISETP.GE.U32.AND P2, PT, R9, R0, PT ;  /* 0x000000000900720c */ /* 0x000fda0003f46070 */
[-C--:B------:R-:W-:Y:S02]  /*0200*/  @P2 IADD3 R9, PT, PT, R9, -R0.reuse, RZ ;  /* 0x8000000009092210 */ /* 0x080fe40007ffe0ff */
[----:B------:R-:W-:Y:S02]  /*0210*/  @P2 IADD3 R8, PT, PT, R8, 0x1, RZ ;  /* 0x0000000108082810 */ /* 0x000fe40007ffe0ff */
[----:B------:R-:W-:Y:S01]  /*0220*/  ISETP.GE.U32.AND P1, PT, R9, R0, PT ;  /* 0x000000000900720c */ /* 0x000fe20003f26070 */
[----:B------:R-:W-:Y:S01]  /*0230*/  HFMA2 R9, -RZ, RZ, 0, 5.9604644775390625e-08 ;  /* 0x00000001ff097431 */ /* 0x000fe200000001ff */
[----:B------:R-:W-:-:S11]  /*0240*/  ISETP.NE.U32.AND P2, PT, R0, RZ, PT ;  /* 0x000000ff0000720c */ /* 0x000fd60003f45070 */
[----:B------:R-:W-:-:S05]  /*0250*/  @P1 VIADD R8, R8, 0x1 ;  /* 0x0000000108081836 */ /* 0x000fca0000000000 */
[----:B------:R-:W-:-:S04]  /*0260*/  SEL R7, R7, R8, !P2 ;  /* 0x0000000807077207 */ /* 0x000fc80005000000 */
[----:B------:R-:W-:-:S04]  /*0270*/  IADD3 R4, PT, PT, R4, R7, RZ ;  /* 0x0000000704047210 */ /* 0x000fc80007ffe0ff */
[C---:B------:R-:W-:Y:S01]  /*0280*/  ISETP.GE.U32.AND P0, PT, R4.reuse, 0x3, PT ;  /* 0x000000030400780c */ /* 0x040fe20003f06070 */
[----:B------:R-:W-:Y:S02]  /*0290*/  VIADD R4, R4, 0x1 ;  /* 0x0000000104047836 */ /* 0x000fe40000000000 */
[----:B--2---:R-:W-:-:S03]  /*02a0*/  @!P3 VIADD R5, R6, 0x1 ;  /* 0x000000010605b836 */ /* 0x004fc60000000000 */
[----:B------:R-:W-:Y:S02]  /*02b0*/  LOP3.LUT R6, R4, 0x3, RZ, 0xc0, !PT ;  /* 0x0000000304067812 */ /* 0x000fe400078ec0ff */
[----:B------:R0:W-:Y:S01]  /*02c0*/  @!P3 STG.E desc[UR4][R2.64], R5 ;  /* 0x000000050200b986 */ /* 0x0001e2000c101904 */
[----:B------:R-:W-:Y:S06]  /*02d0*/  BAR.SYNC.DEFER_BLOCKING 0x0 ;  /* 0x0000000000007b1d */ /* 0x000fec0000010000 */
[----:B------:R-:W-:Y:S05]  /*02e0*/  @!P0 BRA `(.L_x_0) ;  /* 0x0000000800648947 */ /* 0x000fea0003800000 */
[----:B------:R-:W-:Y:S01]  /*02f0*/  LOP3.LUT R7, R4, 0xfffffffc, RZ, 0xc0, !PT ;  /* 0xfffffffc04077812 */ /* 0x000fe200078ec0ff */
[----:B0-----:R-:W0:Y:S01]  /*0300*/  LDC.64 R2, c[0x0][0x380] ;  /* 0x0000e000ff027b82 */ /* 0x001e220000000a00 */
[----:B------:R-:W-:-:S03]  /*0310*/  MOV R9, RZ ;  /* 0x000000ff00097202 */ /* 0x000fc60000000f00 */
[----:B------:R-:W-:-:S05]  /*0320*/  IMAD.MOV R7, RZ, RZ, -R7 ;  /* 0x000000ffff077224 */ /* 0x000fca00078e0a07 */
[----:B------:R-:W-:-:S13]  /*0330*/  ISETP.GE.AND P0, PT, R7, RZ, PT ;  /* 0x000000ff0700720c */ /* 0x000fda0003f06270 */
[----:B------:R-:W-:Y:S05]  /*0340*/  @P0 BRA `(.L_x_1) ;  /* 0x0000000400f40947 */ /* 0x000fea0003800000 */
[----:B------:R-:W-:Y:S01]  /*0350*/  IMAD.MOV R4, RZ, RZ, -R7 ;  /* 0x000000ffff047224 */ /* 0x000fe200078e0a07 */
[----:B------:R-:W-:-:S04]  /*0360*/  PLOP3.LUT P0, PT, PT, PT, PT, 0x80, 0x8 ;  /* 0x000000000008781c */ /* 0x000fc80003f0f070 */
[----:B------:R-:W-:-:S13]  /*0370*/  ISETP.GT.AND P1, PT, R4, 0xc, PT ;  /* 0x0000000c0400780c */ /* 0x000fda0003f24270 */
[----:B------:R-:W-:Y:S05]  /*0380*/  @!P1 BRA `(.L_x_2) ;  /* 0x0000000400349947 */ /* 0x000fea0003800000 */
[----:B------:R-:W-:-:S13]  /*0390*/  PLOP3.LUT P0, PT, PT, PT, PT, 0x8, 0x80 ;  /* 0x000000000080781c */ /* 0x000fda0003f0e170 */
.L_x_3:
[----:B---3--:R-:W1:Y:S01]  /*03a0*/  LDC.64 R4, c[0x0][0x380] ;  /* 0x0000e000ff047b82 */ /* 0x008e620000000a00 */
[----:B------:R-:W-:-:S05]  /*03b0*/  IADD3 R11, PT, PT, R9, 0x1, RZ ;  /* 0x00000001090b7810 */ /* 0x000fca0007ffe0ff */
[----:B-1----:R-:W-:-:S05]  /*03c0*/  IMAD.WIDE R10, R11, 0x4, R4 ;  /* 0x000000040b0a7825 */ /* 0x002fca00078e0204 */
[----:B------:R-:W2:Y:S01]  /*03d0*/  LDG.E R8, desc[UR4][R10.64] ;  /* 0x000000040a087981 */ /* 0x000ea2000c1e1900 */
[----:B------:R-:W-:-:S04]  /*03e0*/  IMAD.WIDE R12, R0, 0x4, R10 ;  /* 0x00000004000c7825 */ /* 0x000fc800078e020a */
[----:B--2---:R-:W-:-:S05]  /*03f0*/  VIADD R19, R8, 0x1 ;  /* 0x0000000108137836 */ /* 0x004fca0000000000 */
[----:B------:R1:W-:Y:S04]  /*0400*/  STG.E desc[UR4][R10.64], R19 ;  /* 0x000000130a007986 */ /* 0x0003e8000c101904 */
[----:B------:R-:W2:Y:S01]  /*0410*/  LDG.E R8, desc[UR4][R12.64] ;  /* 0x000000040c087981 */ /* 0x000ea2000c1e1900 */
[----:B------:R-:W-:Y:S01]  /*0420*/  IMAD.WIDE R14, R0, 0x4, R12 ;  /* 0x00000004000e7825 */ /* 0x000fe200078e020c */
[----:B--2---:R-:W-:-:S05]  /*0430*/  IADD3 R21, PT, PT, R8, 0x1, RZ ;  /* 0x0000000108157810 */ /* 0x004fca0007ffe0ff */
[----:B------:R2:W-:Y:S04]  /*0440*/  STG.E desc[UR4][R12.64], R21 ;  /* 0x000000150c007986 */ /* 0x0005e8000c101904 */
[----:B------:R-:W3:Y:S01]  /*0450*/  LDG.E R8, desc[UR4][R14.64] ;  /* 0x000000040e087981 */ /* 0x000ee2000c1e1900 */
[C---:B------:R-:W-:Y:S01]  /*0460*/  IMAD.WIDE R16, R0.reuse, 0x4, R14 ;  /* 0x0000000400107825 */ /* 0x040fe200078e020e */
[----:B------:R-:W-:-:S03]  /*0470*/  LEA R25, R0, R9, 0x2 ;  /* 0x0000000900197211 */ /* 0x000fc600078e10ff */
[----:B---3--:R-:W-:-:S05]  /*0480*/  VIADD R23, R8, 0x1 ;  /* 0x0000000108177836 */ /* 0x008fca0000000000 */
[----:B------:R3:W-:Y:S04]  /*0490*/  STG.E desc[UR4][R14.64], R23 ;  /* 0x000000170e007986 */ /* 0x0007e8000c101904 */
[----:B------:R-:W1:Y:S01]  /*04a0*/  LDG.E R8, desc[UR4][R16.64] ;  /* 0x0000000410087981 */ /* 0x000e62000c1e1900 */
[----:B------:R-:W-:Y:S01]  /*04b0*/  VIADD R9, R25, 0x1 ;  /* 0x0000000119097836 */ /* 0x000fe20000000000 */
[----:B-1----:R-:W-:-:S03]  /*04c0*/  IADD3 R19, PT, PT, R8, 0x1, RZ ;  /* 0x0000000108137810 */ /* 0x002fc60007ffe0ff */
[----:B------:R-:W-:Y:S02]  /*04d0*/  IMAD.WIDE R8, R9, 0x4, R4 ;  /* 0x0000000409087825 */ /* 0x000fe400078e0204 */
[----:B------:R1:W-:Y:S04]  /*04e0*/  STG.E desc[UR4][R16.64], R19 ;  /* 0x0000001310007986 */ /* 0x0003e8000c101904 */
[----:B------:R-:W2:Y:S02]  /*04f0*/  LDG.E R10, desc[UR4][R8.64] ;  /* 0x00000004080a7981 */ /* 0x000ea4000c1e1900 */
[----:B--2---:R-:W-:Y:S02]  /*0500*/  VIADD R21, R10, 0x1 ;  /* 0x000000010a157836 */ /* 0x004fe40000000000 */
[----:B------:R-:W-:-:S03]  /*0510*/  IMAD.WIDE R10, R0, 0x4, R8 ;  /* 0x00000004000a7825 */ /* 0x000fc600078e0208 */
[----:B------:R2:W-:Y:S04]  /*0520*/  STG.E desc[UR4][R8.64], R21 ;  /* 0x0000001508007986 */ /* 0x0005e8000c101904 */
[----:B------:R-:W3:Y:S02]  /*0530*/  LDG.E R12, desc[UR4][R10.64] ;  /* 0x000000040a0c7981 */ /* 0x000ee4000c1e1900 */
[----:B---3--:R-:W-:Y:S01]  /*0540*/  IADD3 R23, PT, PT, R12, 0x1, RZ ;  /* 0x000000010c177810 */ /* 0x008fe20007ffe0ff */
[----:B------:R-:W-:-:S04]  /*0550*/  IMAD.WIDE R12, R0, 0x4, R10 ;  /* 0x00000004000c7825 */ /* 0x000fc800078e020a */
[----:B------:R3:W-:Y:S04]  /*0560*/  STG.E desc[UR4][R10.64], R23 ;  /* 0x000000170a007986 */ /* 0x0007e8000c101904 */
[----:B------:R-:W4:Y:S01]  /*0570*/  LDG.E R14, desc[UR4][R12.64] ;  /* 0x000000040c0e7981 */ /* 0x000f22000c1e1900 */
[----:B------:R-:W-:Y:S01]  /*0580*/  LEA R25, R0, R25, 0x2 ;  /* 0x0000001900197211 */ /* 0x000fe200078e10ff */
[----:B----4-:R-:W-:Y:S02]  /*0590*/  VIADD R27, R14, 0x1 ;  /* 0x000000010e1b7836 */ /* 0x010fe40000000000 */
[----:B------:R-:W-:-:S03]  /*05a0*/  IMAD.WIDE R14, R0, 0x4, R12 ;  /* 0x00000004000e7825 */ /* 0x000fc600078e020c */
[----:B------:R4:W-:Y:S04]  /*05b0*/  STG.E desc[UR4][R12.64], R27 ;  /* 0x0000001b0c007986 */ /* 0x0009e8000c101904 */
[----:B-1----:R-:W5:Y:S01]  /*05c0*/  LDG.E R16, desc[UR4][R14.64] ;  /* 0x000000040e107981 */ /* 0x002f62000c1e1900 */
[----:B--2---:R-:W-:-:S04]  /*05d0*/  VIADD R9, R25, 0x1 ;  /* 0x0000000119097836 */ /* 0x004fc80000000000 */
[----:B------:R-:W-:Y:S01]  /*05e0*/  IMAD.WIDE R8, R9, 0x4, R4 ;  /* 0x0000000409087825 */ /* 0x000fe200078e0204 */
[----:B-----5:R-:W-:-:S05]  /*05f0*/  IADD3 R17, PT, PT, R16, 0x1, RZ ;  /* 0x0000000110117810 */ /* 0x020fca0007ffe0ff */
[----:B------:R1:W-:Y:S04]  /*0600*/  STG.E desc[UR4][R14.64], R17 ;  /* 0x000000110e007986 */ /* 0x0003e8000c101904 */
[----:B---3--:R-:W2:Y:S02]  /*0610*/  LDG.E R10, desc[UR4][R8.64] ;  /* 0x00000004080a7981 */ /* 0x008ea4000c1e1900 */
[----:B--2---:R-:W-:Y:S02]  /*0620*/  VIADD R19, R10, 0x1 ;  /* 0x000000010a137836 */ /* 0x004fe40000000000 */
[----:B------:R-:W-:-:S03]  /*0630*/  IMAD.WIDE R10, R0, 0x4, R8 ;  /* 0x00000004000a7825 */ /* 0x000fc600078e0208 */
[----:B------:R2:W-:Y:S04]  /*0640*/  STG.E desc[UR4][R8.64], R19 ;  /* 0x0000001308007986 */ /* 0x0005e8000c101904 */
[----:B----4-:R-:W3:Y:S02]  /*0650*/  LDG.E R12, desc[UR4][R10.64] ;  /* 0x000000040a0c7981 */ /* 0x010ee4000c1e1900 */
[----:B---3--:R-:W-:Y:S01]  /*0660*/  IADD3 R21, PT, PT, R12, 0x1, RZ ;  /* 0x000000010c157810 */ /* 0x008fe20007ffe0ff */
[----:B------:R-:W-:-:S04]  /*0670*/  IMAD.WIDE R12, R0, 0x4, R10 ;  /* 0x00000004000c7825 */ /* 0x000fc800078e020a */
[----:B------:R3:W-:Y:S04]  /*0680*/  STG.E desc[UR4][R10.64], R21 ;  /* 0x000000150a007986 */ /* 0x0007e8000c101904 */
[----:B------:R-:W4:Y:S01]  /*0690*/  LDG.E R16, desc[UR4][R12.64] ;  /* 0x000000040c107981 */ /* 0x000f22000c1e1900 */
[C---:B-1----:R-:W-:Y:S01]  /*06a0*/  IMAD.WIDE R14, R0.reuse, 0x4, R12 ;  /* 0x00000004000e7825 */ /* 0x042fe200078e020c */
[----:B------:R-:W-:-:S03]  /*06b0*/  LEA R25, R0, R25, 0x2 ;  /* 0x0000001900197211 */ /* 0x000fc600078e10ff */
[----:B----4-:R-:W-:-:S05]  /*06c0*/  VIADD R23, R16, 0x1 ;  /* 0x0000000110177836 */ /* 0x010fca0000000000 */
[----:B------:R1:W-:Y:S04]  /*06d0*/  STG.E desc[UR4][R12.64], R23 ;  /* 0x000000170c007986 */ /* 0x0003e8000c101904 */
[----:B------:R-:W2:Y:S01]  /*06e0*/  LDG.E R16, desc[UR4][R14.64] ;  /* 0x000000040e107981 */ /* 0x000ea2000c1e1900 */
[----:B------:R-:W-:-:S05]  /*06f0*/  IADD3 R17, PT, PT, R25, 0x1, RZ ;  /* 0x0000000119117810 */ /* 0x000fca0007ffe0ff */
[----:B------:R-:W-:-:S04]  /*0700*/  IMAD.WIDE R4, R17, 0x4, R4 ;  /* 0x0000000411047825 */ /* 0x000fc800078e0204 */
[----:B--2---:R-:W-:-:S05]  /*0710*/  VIADD R9, R16, 0x1 ;  /* 0x0000000110097836 */ /* 0x004fca0000000000 */
[----:B------:R2:W-:Y:S04]  /*0720*/  STG.E desc[UR4][R14.64], R9 ;  /* 0x000000090e007986 */ /* 0x0005e8000c101904 */
[----:B------:R-:W4:Y:S01]  /*0730*/  LDG.E R8, desc[UR4][R4.64] ;  /* 0x0000000404087981 */ /* 0x000f22000c1e1900 */
[----:B---3--:R-:W-:Y:S01]  /*0740*/  IMAD.WIDE R10, R0, 0x4, R4 ;  /* 0x00000004000a7825 */ /* 0x008fe200078e0204 */
[----:B----4-:R-:W-:-:S05]  /*0750*/  IADD3 R17, PT, PT, R8, 0x1, RZ ;  /* 0x0000000108117810 */ /* 0x010fca0007ffe0ff */
[----:B------:R3:W-:Y:S04]  /*0760*/  STG.E desc[UR4][R4.64], R17 ;  /* 0x0000001104007986 */ /* 0x0007e8000c101904 */
[----:B------:R-:W4:Y:S01]  /*0770*/  LDG.E R8, desc[UR4][R10.64] ;  /* 0x000000040a087981 */ /* 0x000f22000c1e1900 */
[----:B-1----:R-:W-:Y:S01]  /*0780*/  IMAD.WIDE R12, R0, 0x4, R10 ;  /* 0x00000004000c7825 */ /* 0x002fe200078e020a */
[----:B----4-:R-:W-:-:S05]  /*0790*/  IADD3 R19, PT, PT, R8, 0x1, RZ ;  /* 0x0000000108137810 */ /* 0x010fca0007ffe0ff */
[----:B------:R3:W-:Y:S04]  /*07a0*/  STG.E desc[UR4][R10.64], R19 ;  /* 0x000000130a007986 */ /* 0x0007e8000c101904 */
[----:B------:R-:W4:Y:S01]  /*07b0*/  LDG.E R8, desc[UR4][R12.64] ;  /* 0x000000040c087981 */ /* 0x000f22000c1e1900 */
[----:B--2---:R-:W-:Y:S01]  /*07c0*/  IMAD.WIDE R14, R0, 0x4, R12 ;  /* 0x00000004000e7825 */ /* 0x004fe200078e020c */
[----:B------:R-:W-:-:S03]  /*07d0*/  IADD3 R7, PT, PT, R7, 0x10, RZ ;  /* 0x0000001007077810 */ /* 0x000fc60007ffe0ff */
[----:B----4-:R-:W-:-:S05]  /*07e0*/  VIADD R21, R8, 0x1 ;  /* 0x0000000108157836 */ /* 0x010fca0000000000 */
[----:B------:R3:W-:Y:S04]  /*07f0*/  STG.E desc[UR4][R12.64], R21 ;  /* 0x000000150c007986 */ /* 0x0007e8000c101904 */
[----:B------:R-:W2:Y:S01]  /*0800*/  LDG.E R8, desc[UR4][R14.64] ;  /* 0x000000040e087981 */ /* 0x000ea2000c1e1900 */
[----:B------:R-:W-:Y:S01]  /*0810*/  ISETP.GE.AND P1, PT, R7, -0xc, PT ;  /* 0xfffffff40700780c */ /* 0x000fe20003f26270 */
[----:B------:R-:W-:Y:S01]  /*0820*/  IMAD R9, R0, 0x4, R25 ;  /* 0x0000000400097824 */ /* 0x000fe200078e0219 */
[----:B--2---:R-:W-:-:S05]  /*0830*/  IADD3 R23, PT, PT, R8, 0x1, RZ ;  /* 0x0000000108177810 */ /* 0x004fca0007ffe0ff */
[----:B------:R3:W-:Y:S06]  /*0840*/  STG.E desc[UR4][R14.64], R23 ;  /* 0x000000170e007986 */ /* 0x0007ec000c101904 */
[----:B------:R-:W-:Y:S05]  /*0850*/  @!P1 BRA `(.L_x_3) ;  /* 0xfffffff800d09947 */ /* 0x000fea000383ffff */
.L_x_2:
[----:B---3--:R-:W-:-:S04]  /*0860*/  IADD3 R4, PT, PT, -R7, RZ, RZ ;  /* 0x000000ff07047210 */ /* 0x008fc80007ffe1ff */
[----:B------:R-:W-:-:S13]  /*0870*/  ISETP.GT.AND P1, PT, R4, 0x4, PT ;  /* 0x000000040400780c */ /* 0x000fda0003f24270 */
[----:B------:R-:W-:Y:S05]  /*0880*/  @!P1 BRA `(.L_x_4) ;  /* 0x00000000009c9947 */ /* 0x000fea0003800000 */
[----:B------:R-:W1:Y:S01]  /*0890*/  LDC.64 R4, c[0x0][0x380] ;  /* 0x0000e000ff047b82 */ /* 0x000e620000000a00 */
        /* <DEDUP_REMOVED lines=11> */
[----:B------:R-:W-:Y:S01]  /*0950*/  IMAD.WIDE R16, R0, 0x4, R14 ;  /* 0x0000000400107825 */ /* 0x000fe200078e020e */
[----:B---3--:R-:W-:-:S05]  /*0960*/  IADD3 R23, PT, PT, R8, 0x1, RZ ;  /* 0x0000000108177810 */ /* 0x008fca0007ffe0ff */
[----:B------:R3:W-:Y:S04]  /*0970*/  STG.E desc[UR4][R14.64], R23 ;  /* 0x000000170e007986 */ /* 0x0007e8000c101904 */
[----:B------:R-:W4:Y:S01]  /*0980*/  LDG.E R8, desc[UR4][R16.64] ;  /* 0x0000000410087981 */ /* 0x000f22000c1e1900 */
[----:B------:R-:W-:-:S05]  /*0990*/  IMAD R25, R0, 0x4, R9 ;  /* 0x0000000400197824 */ /* 0x000fca00078e0209 */
[----:B-1----:R-:W-:-:S05]  /*09a0*/  IADD3 R11, PT, PT, R25, 0x1, RZ ;  /* 0x00000001190b7810 */ /* 0x002fca0007ffe0ff */
[----:B------:R-:W-:Y:S01]  /*09b0*/  IMAD.WIDE R4, R11, 0x4, R4 ;  /* 0x000000040b047825 */ /* 0x000fe200078e0204 */
[----:B----4-:R-:W-:-:S05]  /*09c0*/  IADD3 R9, PT, PT, R8, 0x1, RZ ;  /* 0x0000000108097810 */ /* 0x010fca0007ffe0ff */
[----:B------:R1:W-:Y:S04]  /*09d0*/  STG.E desc[UR4][R16.64], R9 ;  /* 0x0000000910007986 */ /* 0x0003e8000c101904 */
[----:B------:R-:W4:Y:S01]  /*09e0*/  LDG.E R8, desc[UR4][R4.64] ;  /* 0x0000000404087981 */ /* 0x000f22000c1e1900 */
[----:B------:R-:W-:-:S04]  /*09f0*/  IMAD.WIDE R10, R0, 0x4, R4 ;  /* 0x00000004000a7825 */ /* 0x000fc800078e0204 */
[----:B----4-:R-:W-:-:S05]  /*0a00*/  VIADD R19, R8, 0x1 ;  /* 0x0000000108137836 */ /* 0x010fca0000000000 */
[----:B------:R4:W-:Y:S04]  /*0a10*/  STG.E desc[UR4][R4.64], R19 ;  /* 0x0000001304007986 */ /* 0x0009e8000c101904 */
[----:B------:R-:W5:Y:S01]  /*0a20*/  LDG.E R8, desc[UR4][R10.64] ;  /* 0x000000040a087981 */ /* 0x000f62000c1e1900 */
[----:B--2---:R-:W-:Y:S01]  /*0a30*/  IMAD.WIDE R12, R0, 0x4, R10 ;  /* 0x00000004000c7825 */ /* 0x004fe200078e020a */
[----:B-----5:R-:W-:-:S05]  /*0a40*/  IADD3 R21, PT, PT, R8, 0x1, RZ ;  /* 0x0000000108157810 */ /* 0x020fca0007ffe0ff */
[----:B------:R4:W-:Y:S04]  /*0a50*/  STG.E desc[UR4][R10.64], R21 ;  /* 0x000000150a007986 */ /* 0x0009e8000c101904 */
[----:B------:R-:W2:Y:S01]  /*0a60*/  LDG.E R8, desc[UR4][R12.64] ;  /* 0x000000040c087981 */ /* 0x000ea2000c1e1900 */
[----:B---3--:R-:W-:Y:S01]  /*0a70*/  IMAD.WIDE R14, R0, 0x4, R12 ;  /* 0x00000004000e7825 */ /* 0x008fe200078e020c */
[----:B--2---:R-:W-:-:S05]  /*0a80*/  IADD3 R23, PT, PT, R8, 0x1, RZ ;  /* 0x0000000108177810 */ /* 0x004fca0007ffe0ff */
[----:B------:R4:W-:Y:S04]  /*0a90*/  STG.E desc[UR4][R12.64], R23 ;  /* 0x000000170c007986 */ /* 0x0009e8000c101904 */
[----:B------:R-:W2:Y:S01]  /*0aa0*/  LDG.E R8, desc[UR4][R14.64] ;  /* 0x000000040e087981 */ /* 0x000ea2000c1e1900 */
[----:B------:R-:W-:Y:S02]  /*0ab0*/  PLOP3.LUT P0, PT, PT, PT, PT, 0x8, 0x80 ;  /* 0x000000000080781c */ /* 0x000fe40003f0e170 */
[----:B------:R-:W-:Y:S02]  /*0ac0*/  IADD3 R7, PT, PT, R7, 0x8, RZ ;  /* 0x0000000807077810 */ /* 0x000fe40007ffe0ff */
[----:B-1----:R-:W-:Y:S01]  /*0ad0*/  LEA R9, R0, R25, 0x2 ;  /* 0x0000001900097211 */ /* 0x002fe200078e10ff */
[----:B--2---:R-:W-:-:S05]  /*0ae0*/  VIADD R17, R8, 0x1 ;  /* 0x0000000108117836 */ /* 0x004fca0000000000 */
[----:B------:R4:W-:Y:S03]  /*0af0*/  STG.E desc[UR4][R14.64], R17 ;  /* 0x000000110e007986 */ /* 0x0009e6000c101904 */
.L_x_4:
[----:B------:R-:W-:-:S13]  /*0b00*/  ISETP.NE.OR P0, PT, R7, RZ, P0 ;  /* 0x000000ff0700720c */ /* 0x000fda0000705670 */
[----:B------:R-:W-:Y:S05]  /*0b10*/  @!P0 BRA `(.L_x_5) ;  /* 0x0000000000548947 */ /* 0x000fea0003800000 */
.L_x_1:
[----:B-1--4-:R-:W-:-:S04]  /*0b20*/  VIADD R5, R9, 0x1 ;  /* 0x0000000109057836 */ /* 0x012fc80000000000 */
[----:B0-----:R-:W-:-:S05]  /*0b30*/  IMAD.WIDE R4, R5, 0x4, R2 ;  /* 0x0000000405047825 */ /* 0x001fca00078e0202 */
[----:B------:R-:W2:Y:S01]  /*0b40*/  LDG.E R8, desc[UR4][R4.64] ;  /* 0x0000000404087981 */ /* 0x000ea2000c1e1900 */
[----:B------:R-:W-:Y:S01]  /*0b50*/  IMAD.WIDE R10, R0, 0x4, R4 ;  /* 0x00000004000a7825 */ /* 0x000fe200078e0204 */
[----:B--2---:R-:W-:-:S05]  /*0b60*/  IADD3 R17, PT, PT, R8, 0x1, RZ ;  /* 0x0000000108117810 */ /* 0x004fca0007ffe0ff */
[----:B------:R1:W-:Y:S04]  /*0b70*/  STG.E desc[UR4][R4.64], R17 ;  /* 0x0000001104007986 */ /* 0x0003e8000c101904 */
[----:B------:R-:W2:Y:S01]  /*0b80*/  LDG.E R8, desc[UR4][R10.64] ;  /* 0x000000040a087981 */ /* 0x000ea2000c1e1900 */
[----:B------:R-:W-:Y:S01]  /*0b90*/  IMAD.WIDE R12, R0, 0x4, R10 ;  /* 0x00000004000c7825 */ /* 0x000fe200078e020a */
[----:B--2---:R-:W-:-:S05]  /*0ba0*/  IADD3 R19, PT, PT, R8, 0x1, RZ ;  /* 0x0000000108137810 */ /* 0x004fca0007ffe0ff */
[----:B------:R1:W-:Y:S04]  /*0bb0*/  STG.E desc[UR4][R10.64], R19 ;  /* 0x000000130a007986 */ /* 0x0003e8000c101904 */
[----:B------:R-:W2:Y:S01]  /*0bc0*/  LDG.E R8, desc[UR4][R12.64] ;  /* 0x000000040c087981 */ /* 0x000ea2000c1e1900 */
[----:B------:R-:W-:Y:S01]  /*0bd0*/  IMAD.WIDE R14, R0, 0x4, R12 ;  /* 0x00000004000e7825 */ /* 0x000fe200078e020c */
[----:B------:R-:W-:-:S03]  /*0be0*/  IADD3 R7, PT, PT, R7, 0x4, RZ ;  /* 0x0000000407077810 */ /* 0x000fc60007ffe0ff */
[----:B--2---:R-:W-:-:S05]  /*0bf0*/  VIADD R21, R8, 0x1 ;  /* 0x0000000108157836 */ /* 0x004fca0000000000 */
[----:B------:R1:W-:Y:S04]  /*0c00*/  STG.E desc[UR4][R12.64], R21 ;  /* 0x000000150c007986 */ /* 0x0003e8000c101904 */
[----:B------:R-:W2:Y:S01]  /*0c10*/  LDG.E R8, desc[UR4][R14.64] ;  /* 0x000000040e087981 */ /* 0x000ea2000c1e1900 */
[----:B------:R-:W-:Y:S01]  /*0c20*/  ISETP.NE.AND P0, PT, R7, RZ, PT ;  /* 0x000000ff0700720c */ /* 0x000fe20003f05270 */
[----:B------:R-:W-:Y:S01]  /*0c30*/  IMAD R9, R0, 0x4, R9 ;  /* 0x0000000400097824 */ /* 0x000fe200078e0209 */
[----:B--2---:R-:W-:-:S05]  /*0c40*/  IADD3 R23, PT, PT, R8, 0x1, RZ ;  /* 0x0000000108177810 */ /* 0x004fca0007ffe0ff */
[----:B------:R1:W-:Y:S06]  /*0c50*/  STG.E desc[UR4][R14.64], R23 ;  /* 0x000000170e007986 */ /* 0x0003ec000c101904 */
[----:B------:R-:W-:Y:S05]  /*0c60*/  @P0 BRA `(.L_x_1) ;  /* 0xfffffffc00ac0947 */ /* 0x000fea000383ffff */
.L_x_5:
[----:B------:R-:W-:-:S07]  /*0c70*/  IADD3 R9, PT, PT, R9, 0x1, RZ ;  /* 0x0000000109097810 */ /* 0x000fce0007ffe0ff */
.L_x_0:
[----:B------:R-:W-:-:S13]  /*0c80*/  ISETP.NE.AND P0, PT, R6, RZ, PT ;  /* 0x000000ff0600720c */ /* 0x000fda0003f05270 */
[----:B------:R-:W-:Y:S05]  /*0c90*/  @!P0 EXIT ;  /* 0x000000000000894d */ /* 0x000fea0003800000 */
[----:B01--4-:R-:W0:Y:S01]  /*0ca0*/  LDC.64 R4, c[0x0][0x380] ;  /* 0x0000e000ff047b82 */ /* 0x013e220000000a00 */
[----:B------:R-:W-:-:S07]  /*0cb0*/  IADD3 R6, PT, PT, -R6, RZ, RZ ;  /* 0x000000ff06067210 */ /* 0x000fce0007ffe1ff */
.L_x_6:
[----:B01----:R-:W-:-:S05]  /*0cc0*/  IMAD.WIDE R2, R9, 0x4, R4 ;  /* 0x0000000409027825 */ /* 0x003fca00078e0204 */
[----:B------:R-:W2:Y:S01]  /*0cd0*/  LDG.E R7, desc[UR4][R2.64] ;  /* 0x0000000402077981 */ /* 0x000ea2000c1e1900 */
[----:B------:R-:W-:Y:S02]  /*0ce0*/  IADD3 R6, PT, PT, R6, 0x1, RZ ;  /* 0x0000000106067810 */ /* 0x000fe40007ffe0ff */
[----:B------:R-:W-:Y:S02]  /*0cf0*/  IADD3 R9, PT, PT, R9, R0, RZ ;  /* 0x0000000009097210 */ /* 0x000fe40007ffe0ff */
[----:B------:R-:W-:Y:S01]  /*0d00*/  ISETP.NE.AND P0, PT, R6, RZ, PT ;  /* 0x000000ff0600720c */ /* 0x000fe20003f05270 */
[----:B--2---:R-:W-:-:S05]  /*0d10*/  VIADD R7, R7, 0x1 ;  /* 0x0000000107077836 */ /* 0x004fca0000000000 */
[----:B------:R1:W-:Y:S07]  /*0d20*/  STG.E desc[UR4][R2.64], R7 ;  /* 0x0000000702007986 */ /* 0x0003ee000c101904 */
[----:B------:R-:W-:Y:S05]  /*0d30*/  @P0 BRA `(.L_x_6) ;  /* 0xfffffffc00e00947 */ /* 0x000fea000383ffff */
[----:B------:R-:W-:Y:S05]  /*0d40*/  EXIT ;  /* 0x000000000000794d */ /* 0x000fea0003800000 */
.L_x_7:
[----:B------:R-:W-:-:S00]  /*0d50*/  BRA `(.L_x_7) ;  /* 0xfffffffc00fc7947 */ /* 0x000fc0000383ffff */
[----:B------:R-:W-:-:S00]  /*0d60*/  NOP ;  /* 0x0000000000007918 */ /* 0x000fc00000000000 */
        /* <DEDUP_REMOVED lines=9> */
.L_x_8:


//--------------------- .nv.shared.reserved.0     --------------------------
	.section	.nv.shared.reserved.0,"aw",@nobits
	.weak		__nv_reservedSMEM_offset_0_alias
	.size		__nv_reservedSMEM_offset_0_alias, 0, 64
	.other		__nv_reservedSMEM_offset_0_alias,@"STO_CUDA_RESERVED_SHARED STV_DEFAULT"
__nv_reservedSMEM_offset_0_alias:
	.zero		0
	.zero		64


//--------------------- .nv.constant0._Z9seventeenPjji --------------------------
	.section	.nv.constant0._Z9seventeenPjji,"a",@progbits
	.sectionflags	@""
	.align	4
.nv.constant0._Z9seventeenPjji:
	.zero		912


//--------------------- SYMBOLS --------------------------

	.type		.nv.reservedSmem.offset0,@object
	.size		.nv.reservedSmem.offset0,0x4
